	.headerflags	@"EF_CUDA_TEXMODE_UNIFIED EF_CUDA_64BIT_ADDRESS EF_CUDA_ACCELERATORS EF_CUDA_SM90 EF_CUDA_VIRTUAL_SM(EF_CUDA_SM90)"
	.elftype	@"ET_EXEC"


//--------------------- .nv.info                  --------------------------
	.section	.nv.info,"",@"SHT_CUDA_INFO"
	.align	4


	//----- nvinfo : EIATTR_REGCOUNT
	.align		4
        /*0000*/ 	.byte	0x04, 0x2f
        /*0002*/ 	.short	(.L_1 - .L_0)
	.align		4
.L_0:
        /*0004*/ 	.word	index@(triton_poi_fused_mul_native_group_norm_sigmoid_2)
        /*0008*/ 	.word	0x00000020


	//----- nvinfo : EIATTR_MIN_STACK_SIZE
	.align		4
.L_1:
        /*000c*/ 	.byte	0x04, 0x12
        /*000e*/ 	.short	(.L_3 - .L_2)
	.align		4
.L_2:
        /*0010*/ 	.word	index@(triton_poi_fused_mul_native_group_norm_sigmoid_2)
        /*0014*/ 	.word	0x00000000


	//----- nvinfo : EIATTR_FRAME_SIZE
	.align		4
.L_3:
        /*0018*/ 	.byte	0x04, 0x11
        /*001a*/ 	.short	(.L_5 - .L_4)
	.align		4
.L_4:
        /*001c*/ 	.word	index@(triton_poi_fused_mul_native_group_norm_sigmoid_2)
        /*0020*/ 	.word	0x00000000


	//----- nvinfo : EIATTR_MIN_STACK_SIZE
	.align		4
.L_5:
        /*0024*/ 	.byte	0x04, 0x12
        /*0026*/ 	.short	(.L_7 - .L_6)
	.align		4
.L_6:
        /*0028*/ 	.word	index@(triton_poi_fused_mul_native_group_norm_sigmoid_2)
        /*002c*/ 	.word	0x00000000
.L_7:


//--------------------- .nv.info.triton_poi_fused_mul_native_group_norm_sigmoid_2 --------------------------
	.section	.nv.info.triton_poi_fused_mul_native_group_norm_sigmoid_2,"",@"SHT_CUDA_INFO"
	.sectionflags	@""
	.align	4


	//----- nvinfo : EIATTR_CUDA_API_VERSION
	.align		4
        /*0000*/ 	.byte	0x04, 0x37
        /*0002*/ 	.short	(.L_9 - .L_8)
.L_8:
        /*0004*/ 	.word	0x0000007c


	//----- nvinfo : EIATTR_KPARAM_INFO
	.align		4
.L_9:
        /*0008*/ 	.byte	0x04, 0x17
        /*000a*/ 	.short	(.L_11 - .L_10)
.L_10:
        /*000c*/ 	.word	0x00000000
        /*0010*/ 	.short	0x0006
        /*0012*/ 	.short	0x0030
        /*0014*/ 	.byte	0x00, 0xf0, 0x11, 0x00


	//----- nvinfo : EIATTR_KPARAM_INFO
	.align		4
.L_11:
        /*0018*/ 	.byte	0x04, 0x17
        /*001a*/ 	.short	(.L_13 - .L_12)
.L_12:
        /*001c*/ 	.word	0x00000000
        /*0020*/ 	.short	0x0005
        /*0022*/ 	.short	0x0028
        /*0024*/ 	.byte	0x00, 0xf4, 0x21, 0x00


	//----- nvinfo : EIATTR_KPARAM_INFO
	.align		4
.L_13:
        /*0028*/ 	.byte	0x04, 0x17
        /*002a*/ 	.short	(.L_15 - .L_14)
.L_14:
        /*002c*/ 	.word	0x00000000
        /*0030*/ 	.short	0x0004
        /*0032*/ 	.short	0x0020
        /*0034*/ 	.byte	0x00, 0xf4, 0x21, 0x00


	//----- nvinfo : EIATTR_KPARAM_INFO
	.align		4
.L_15:
        /*0038*/ 	.byte	0x04, 0x17
        /*003a*/ 	.short	(.L_17 - .L_16)
.L_16:
        /*003c*/ 	.word	0x00000000
        /*0040*/ 	.short	0x0003
        /*0042*/ 	.short	0x0018
        /*0044*/ 	.byte	0x00, 0xf4, 0x21, 0x00


	//----- nvinfo : EIATTR_KPARAM_INFO
	.align		4
.L_17:
        /*0048*/ 	.byte	0x04, 0x17
        /*004a*/ 	.short	(.L_19 - .L_18)
.L_18:
        /*004c*/ 	.word	0x00000000
        /*0050*/ 	.short	0x0002
        /*0052*/ 	.short	0x0010
        /*0054*/ 	.byte	0x00, 0xf4, 0x21, 0x00


	//----- nvinfo : EIATTR_KPARAM_INFO
	.align		4
.L_19:
        /*0058*/ 	.byte	0x04, 0x17
        /*005a*/ 	.short	(.L_21 - .L_20)
.L_20:
        /*005c*/ 	.word	0x00000000
        /*0060*/ 	.short	0x0001
        /*0062*/ 	.short	0x0008
        /*0064*/ 	.byte	0x00, 0xf4, 0x21, 0x00


	//----- nvinfo : EIATTR_KPARAM_INFO
	.align		4
.L_21:
        /*0068*/ 	.byte	0x04, 0x17
        /*006a*/ 	.short	(.L_23 - .L_22)
.L_22:
        /*006c*/ 	.word	0x00000000
        /*0070*/ 	.short	0x0000
        /*0072*/ 	.short	0x0000
        /*0074*/ 	.byte	0x00, 0xf4, 0x21, 0x00


	//----- nvinfo : EIATTR_SPARSE_MMA_MASK
	.align		4
.L_23:
        /*0078*/ 	.byte	0x03, 0x50
        /*007a*/ 	.short	0x0000


	//----- nvinfo : EIATTR_MAXREG_COUNT
	.align		4
        /*007c*/ 	.byte	0x03, 0x1b
        /*007e*/ 	.short	0x00ff


	//----- nvinfo : EIATTR_EXIT_INSTR_OFFSETS
	.align		4
        /*0080*/ 	.byte	0x04, 0x1c
        /*0082*/ 	.short	(.L_25 - .L_24)


	//   ....[0]....
.L_24:
        /*0084*/ 	.word	0x00000b50


	//----- nvinfo : EIATTR_REQNTID
	.align		4
.L_25:
        /*0088*/ 	.byte	0x04, 0x10
        /*008a*/ 	.short	(.L_27 - .L_26)
.L_26:
        /*008c*/ 	.word	0x00000080
        /*0090*/ 	.word	0x00000001
        /*0094*/ 	.word	0x00000001


	//----- nvinfo : EIATTR_CBANK_PARAM_SIZE
	.align		4
.L_27:
        /*0098*/ 	.byte	0x03, 0x19
        /*009a*/ 	.short	0x0034


	//----- nvinfo : EIATTR_PARAM_CBANK
	.align		4
        /*009c*/ 	.byte	0x04, 0x0a
        /*009e*/ 	.short	(.L_29 - .L_28)
	.align		4
.L_28:
        /*00a0*/ 	.word	index@(.nv.constant0.triton_poi_fused_mul_native_group_norm_sigmoid_2)
        /*00a4*/ 	.short	0x0210
        /*00a6*/ 	.short	0x0034


	//----- nvinfo : EIATTR_SW_WAR
	.align		4
.L_29:
        /*00a8*/ 	.byte	0x04, 0x36
        /*00aa*/ 	.short	(.L_31 - .L_30)
.L_30:
        /*00ac*/ 	.word	0x00000008
.L_31:


//--------------------- .nv.callgraph             --------------------------
	.section	.nv.callgraph,"",@"SHT_CUDA_CALLGRAPH"
	.align	4
	.sectionentsize	8
	.align		4
        /*0000*/ 	.word	0x00000000
	.align		4
        /*0004*/ 	.word	0xffffffff
	.align		4
        /*0008*/ 	.word	0x00000000
	.align		4
        /*000c*/ 	.word	0xfffffffe
	.align		4
        /*0010*/ 	.word	0x00000000
	.align		4
        /*0014*/ 	.word	0xfffffffd
	.align		4
        /*0018*/ 	.word	0x00000000
	.align		4
        /*001c*/ 	.word	0xfffffffc


//--------------------- .text.triton_poi_fused_mul_native_group_norm_sigmoid_2 --------------------------
	.section	.text.triton_poi_fused_mul_native_group_norm_sigmoid_2,"ax",@progbits
	.align	128
        .global         triton_poi_fused_mul_native_group_norm_sigmoid_2
        .type           triton_poi_fused_mul_native_group_norm_sigmoid_2,@function
        .size           triton_poi_fused_mul_native_group_norm_sigmoid_2,(.L_x_1 - triton_poi_fused_mul_native_group_norm_sigmoid_2)
        .other          triton_poi_fused_mul_native_group_norm_sigmoid_2,@"STO_CUDA_ENTRY STV_DEFAULT"
triton_poi_fused_mul_native_group_norm_sigmoid_2:
.text.triton_poi_fused_mul_native_group_norm_sigmoid_2:
[----:B------:R-:W-:Y:S01]  /*0000*/  LDC R1, c[0x0][0x28] ;  /* 0x00000a00ff017b82 */ /* 0x000fe20000000800 */
[----:B------:R-:W1:Y:S07]  /*0010*/  S2R R0, SR_TID.X ;  /* 0x0000000000007919 */ /* 0x000e6e0000002100 */
[----:B------:R-:W2:Y:S01]  /*0020*/  LDC.64 R10, c[0x0][0x220] ;  /* 0x00008800ff0a7b82 */ /* 0x000ea20000000a00 */
[----:B------:R-:W-:Y:S01]  /*0030*/  ULDC.64 UR4, c[0x0][0x208] ;  /* 0x0000820000047ab9 */ /* 0x000fe20000000a00 */
[----:B------:R-:W3:Y:S06]  /*0040*/  S2R R3, SR_CTAID.X ;  /* 0x0000000000037919 */ /* 0x000eec0000002500 */
[----:B------:R-:W4:Y:S08]  /*0050*/  LDC.64 R8, c[0x0][0x218] ;  /* 0x00008600ff087b82 */ /* 0x000f300000000a00 */
[----:B------:R-:W5:Y:S08]  /*0060*/  LDC.64 R14, c[0x0][0x230] ;  /* 0x00008c00ff0e7b82 */ /* 0x000f700000000a00 */
[----:B------:R-:W5:Y:S01]  /*0070*/  LDC.64 R12, c[0x0][0x238] ;  /* 0x00008e00ff0c7b82 */ /* 0x000f620000000a00 */
[----:B-1----:R-:W-:-:S04]  /*0080*/  SHF.L.U32 R0, R0, 0x2, RZ ;  /* 0x0000000200007819 */ /* 0x002fc800000006ff */
[----:B------:R-:W-:Y:S02]  /*0090*/  LOP3.LUT R0, R0, 0x1fc, RZ, 0xc0, !PT ;  /* 0x000001fc00007812 */ /* 0x000fe400078ec0ff */
[----:B---3--:R-:W-:Y:S02]  /*00a0*/  SHF.R.S32.HI R21, RZ, 0x15, R3 ;  /* 0x00000015ff157819 */ /* 0x008fe40000011403 */
[----:B------:R-:W-:Y:S02]  /*00b0*/  LEA R0, R3, R0, 0xa ;  /* 0x0000000003007211 */ /* 0x000fe400078e50ff */
[----:B------:R-:W1:Y:S01]  /*00c0*/  LDC.64 R2, c[0x0][0x228] ;  /* 0x00008a00ff027b82 */ /* 0x000e620000000a00 */
[----:B------:R-:W-:Y:S02]  /*00d0*/  SGXT R21, R21, 0x1 ;  /* 0x000000011515781a */ /* 0x000fe40000000200 */
[----:B----4-:R-:W-:Y:S02]  /*00e0*/  IMAD.WIDE R8, R0, 0x4, R8 ;  /* 0x0000000400087825 */ /* 0x010fe400078e0208 */
[----:B------:R-:W-:-:S02]  /*00f0*/  LEA.HI R4, R21, R0, RZ, 0xc ;  /* 0x0000000015047211 */ /* 0x000fc400078f60ff */
[----:B------:R-:W-:Y:S02]  /*0100*/  LEA.HI R6, R21, R0, RZ, 0xe ;  /* 0x0000000015067211 */ /* 0x000fe400078f70ff */
[----:B------:R-:W-:Y:S02]  /*0110*/  SHF.R.S32.HI R4, RZ, 0xc, R4 ;  /* 0x0000000cff047819 */ /* 0x000fe40000011404 */
[----:B------:R-:W-:Y:S02]  /*0120*/  SHF.R.S32.HI R29, RZ, 0xe, R6 ;  /* 0x0000000eff1d7819 */ /* 0x000fe40000011406 */
[----:B------:R-:W-:-:S03]  /*0130*/  LEA.HI R5, R4, R4, RZ, 0x7 ;  /* 0x0000000404057211 */ /* 0x000fc600078f38ff */
[----:B--2---:R-:W-:Y:S01]  /*0140*/  IMAD.WIDE R26, R29, 0x4, R10 ;  /* 0x000000041d1a7825 */ /* 0x004fe200078e020a */
[----:B------:R-:W-:-:S04]  /*0150*/  LOP3.LUT R5, R5, 0xffffff80, RZ, 0xc0, !PT ;  /* 0xffffff8005057812 */ /* 0x000fc800078ec0ff */
[----:B------:R-:W-:Y:S01]  /*0160*/  IADD3 R23, R4, -R5, RZ ;  /* 0x8000000504177210 */ /* 0x000fe20007ffe0ff */
[----:B------:R-:W2:Y:S01]  /*0170*/  LDG.E.EL R16, desc[UR4][R26.64] ;  /* 0x000000041a107981 */ /* 0x000ea2000c2e1900 */
[----:B-1----:R-:W-:-:S03]  /*0180*/  IMAD.WIDE R28, R29, 0x4, R2 ;  /* 0x000000041d1c7825 */ /* 0x002fc600078e0202 */
[----:B------:R-:W2:Y:S01]  /*0190*/  LDG.E.128 R4, desc[UR4][R8.64] ;  /* 0x0000000408047981 */ /* 0x000ea2000c1e1d00 */
[C---:B-----5:R-:W-:Y:S01]  /*01a0*/  IMAD.WIDE R24, R23.reuse, 0x4, R14 ;  /* 0x0000000417187825 */ /* 0x060fe200078e020e */
[----:B------:R-:W-:Y:S02]  /*01b0*/  IADD3 R20, R0, 0x200, RZ ;  /* 0x0000020000147810 */ /* 0x000fe40007ffe0ff */
[----:B------:R-:W3:Y:S01]  /*01c0*/  LDG.E.EL R17, desc[UR4][R28.64] ;  /* 0x000000041c117981 */ /* 0x000ee2000c2e1900 */
[----:B0-----:R-:W-:-:S03]  /*01d0*/  IMAD.WIDE R22, R23, 0x4, R12 ;  /* 0x0000000417167825 */ /* 0x001fc600078e020c */
[----:B------:R-:W4:Y:S04]  /*01e0*/  LDG.E.EL R18, desc[UR4][R24.64] ;  /* 0x0000000418127981 */ /* 0x000f28000c2e1900 */
[----:B------:R0:W4:Y:S02]  /*01f0*/  LDG.E.EL R19, desc[UR4][R22.64] ;  /* 0x0000000416137981 */ /* 0x000124000c2e1900 */
[CC--:B0-----:R-:W-:Y:S02]  /*0200*/  LEA.HI R22, R21.reuse, R20.reuse, RZ, 0xc ;  /* 0x0000001415167211 */ /* 0x0c1fe400078f60ff */
[----:B------:R-:W-:Y:S02]  /*0210*/  LEA.HI R20, R21, R20, RZ, 0xe ;  /* 0x0000001415147211 */ /* 0x000fe400078f70ff */
[----:B------:R-:W-:-:S02]  /*0220*/  SHF.R.S32.HI R27, RZ, 0xc, R22 ;  /* 0x0000000cff1b7819 */ /* 0x000fc40000011416 */
[----:B------:R-:W-:Y:S02]  /*0230*/  SHF.R.S32.HI R23, RZ, 0xe, R20 ;  /* 0x0000000eff177819 */ /* 0x000fe40000011414 */
[----:B------:R-:W-:-:S03]  /*0240*/  LEA.HI R26, R27, R27, RZ, 0x7 ;  /* 0x0000001b1b1a7211 */ /* 0x000fc600078f38ff */
[C---:B------:R-:W-:Y:S01]  /*0250*/  IMAD.WIDE R20, R23.reuse, 0x4, R10 ;  /* 0x0000000417147825 */ /* 0x040fe200078e020a */
[----:B------:R-:W-:Y:S01]  /*0260*/  LOP3.LUT R26, R26, 0xffffff80, RZ, 0xc0, !PT ;  /* 0xffffff801a1a7812 */ /* 0x000fe200078ec0ff */
[----:B------:R-:W5:Y:S02]  /*0270*/  LDG.E.128 R8, desc[UR4][R8.64+0x800] ;  /* 0x0008000408087981 */ /* 0x000f64000c1e1d00 */
[----:B------:R-:W-:Y:S01]  /*0280*/  IMAD.WIDE R2, R23, 0x4, R2 ;  /* 0x0000000417027825 */ /* 0x000fe200078e0202 */
[----:B------:R-:W-:Y:S01]  /*0290*/  IADD3 R27, R27, -R26, RZ ;  /* 0x8000001a1b1b7210 */ /* 0x000fe20007ffe0ff */
[----:B------:R0:W5:Y:S04]  /*02a0*/  LDG.E.EL R20, desc[UR4][R20.64] ;  /* 0x0000000414147981 */ /* 0x000168000c2e1900 */
[C---:B------:R-:W-:Y:S01]  /*02b0*/  IMAD.WIDE R14, R27.reuse, 0x4, R14 ;  /* 0x000000041b0e7825 */ /* 0x040fe200078e020e */
[----:B------:R-:W5:Y:S03]  /*02c0*/  LDG.E.EL R2, desc[UR4][R2.64] ;  /* 0x0000000402027981 */ /* 0x000f66000c2e1900 */
[----:B------:R-:W-:-:S02]  /*02d0*/  IMAD.WIDE R12, R27, 0x4, R12 ;  /* 0x000000041b0c7825 */ /* 0x000fc400078e020c */
[----:B------:R1:W5:Y:S04]  /*02e0*/  LDG.E.EL R14, desc[UR4][R14.64] ;  /* 0x000000040e0e7981 */ /* 0x000368000c2e1900 */
[----:B------:R0:W5:Y:S01]  /*02f0*/  LDG.E.EL R13, desc[UR4][R12.64] ;  /* 0x000000040c0d7981 */ /* 0x000162000c2e1900 */
[----:B--2---:R-:W-:-:S04]  /*0300*/  FADD R4, R4, -R16 ;  /* 0x8000001004047221 */ /* 0x004fc80000000000 */
[----:B---3--:R-:W-:-:S04]  /*0310*/  FMUL R4, R17, R4 ;  /* 0x0000000411047220 */ /* 0x008fc80000400000 */
[----:B----4-:R-:W-:-:S04]  /*0320*/  FFMA R4, R18, R4, R19 ;  /* 0x0000000412047223 */ /* 0x010fc80000000013 */
[----:B0-----:R-:W-:Y:S01]  /*0330*/  FADD R21, RZ, -R4 ;  /* 0x80000004ff157221 */ /* 0x001fe20000000000 */
[--C-:B------:R-:W-:Y:S01]  /*0340*/  FADD R22, R5, -R16.reuse ;  /* 0x8000001005167221 */ /* 0x100fe20000000000 */
[--C-:B------:R-:W-:Y:S02]  /*0350*/  FADD R6, R6, -R16.reuse ;  /* 0x8000001006067221 */ /* 0x100fe40000000000 */
[----:B------:R-:W-:Y:S01]  /*0360*/  FMUL R21, R21, 1.4426950216293334961 ;  /* 0x3fb8aa3b15157820 */ /* 0x000fe20000400000 */
[----:B------:R-:W-:Y:S01]  /*0370*/  FADD R16, R7, -R16 ;  /* 0x8000001007107221 */ /* 0x000fe20000000000 */
[C---:B------:R-:W-:Y:S01]  /*0380*/  FMUL R5, R17.reuse, R22 ;  /* 0x0000001611057220 */ /* 0x040fe20000400000 */
[----:B------:R-:W-:Y:S02]  /*0390*/  FMUL R6, R17, R6 ;  /* 0x0000000611067220 */ /* 0x000fe40000400000 */
[----:B------:R-:W-:Y:S01]  /*03a0*/  FSETP.GEU.AND P4, PT, R21, -126, PT ;  /* 0xc2fc00001500780b */ /* 0x000fe20003f8e000 */
[----:B------:R-:W-:Y:S01]  /*03b0*/  FMUL R7, R17, R16 ;  /* 0x0000001011077220 */ /* 0x000fe20000400000 */
[C-C-:B------:R-:W-:Y:S01]  /*03c0*/  FFMA R5, R18.reuse, R5, R19.reuse ;  /* 0x0000000512057223 */ /* 0x140fe20000000013 */
[----:B------:R-:W-:-:S02]  /*03d0*/  FFMA R6, R18, R6, R19 ;  /* 0x0000000612067223 */ /* 0x000fc40000000013 */
[----:B------:R-:W-:Y:S01]  /*03e0*/  FFMA R7, R18, R7, R19 ;  /* 0x0000000712077223 */ /* 0x000fe20000000013 */
[----:B-1----:R-:W-:Y:S01]  /*03f0*/  FADD R15, RZ, -R5 ;  /* 0x80000005ff0f7221 */ /* 0x002fe20000000000 */
[--C-:B-----5:R-:W-:Y:S01]  /*0400*/  FADD R9, R9, -R20.reuse ;  /* 0x8000001409097221 */ /* 0x120fe20000000000 */
[--C-:B------:R-:W-:Y:S01]  /*0410*/  FADD R19, R10, -R20.reuse ;  /* 0x800000140a137221 */ /* 0x100fe20000000000 */
[--C-:B------:R-:W-:Y:S01]  /*0420*/  FADD R3, R8, -R20.reuse ;  /* 0x8000001408037221 */ /* 0x100fe20000000000 */
[----:B------:R-:W-:Y:S01]  /*0430*/  FADD R11, R11, -R20 ;  /* 0x800000140b0b7221 */ /* 0x000fe20000000000 */
[C---:B------:R-:W-:Y:S01]  /*0440*/  FMUL R8, R2.reuse, R9 ;  /* 0x0000000902087220 */ /* 0x040fe20000400000 */
[C---:B------:R-:W-:Y:S01]  /*0450*/  FMUL R9, R2.reuse, R19 ;  /* 0x0000001302097220 */ /* 0x040fe20000400000 */
[----:B------:R-:W-:Y:S01]  /*0460*/  @!P4 FMUL R21, R21, 0.5 ;  /* 0x3f0000001515c820 */ /* 0x000fe20000400000 */
[C---:B------:R-:W-:Y:S01]  /*0470*/  FMUL R3, R2.reuse, R3 ;  /* 0x0000000302037220 */ /* 0x040fe20000400000 */
[----:B------:R-:W-:Y:S01]  /*0480*/  FADD R16, RZ, -R6 ;  /* 0x80000006ff107221 */ /* 0x000fe20000000000 */
[----:B------:R-:W-:Y:S01]  /*0490*/  FMUL R11, R2, R11 ;  /* 0x0000000b020b7220 */ /* 0x000fe20000400000 */
[----:B------:R-:W-:Y:S01]  /*04a0*/  FMUL R15, R15, 1.4426950216293334961 ;  /* 0x3fb8aa3b0f0f7820 */ /* 0x000fe20000400000 */
[----:B------:R-:W0:Y:S01]  /*04b0*/  MUFU.EX2 R12, R21 ;  /* 0x00000015000c7308 */ /* 0x000e220000000800 */
[C-C-:B------:R-:W-:Y:S01]  /*04c0*/  FFMA R8, R14.reuse, R8, R13.reuse ;  /* 0x000000080e087223 */ /* 0x140fe2000000000d */
[C---:B------:R-:W-:Y:S01]  /*04d0*/  FFMA R9, R14.reuse, R9, R13 ;  /* 0x000000090e097223 */ /* 0x040fe2000000000d */
[----:B------:R-:W-:Y:S01]  /*04e0*/  FADD R17, RZ, -R7 ;  /* 0x80000007ff117221 */ /* 0x000fe20000000000 */
[----:B------:R-:W-:Y:S01]  /*04f0*/  FFMA R3, R14, R3, R13 ;  /* 0x000000030e037223 */ /* 0x000fe2000000000d */
[----:B------:R-:W-:Y:S01]  /*0500*/  FMUL R16, R16, 1.4426950216293334961 ;  /* 0x3fb8aa3b10107820 */ /* 0x000fe20000400000 */
[----:B------:R-:W-:Y:S01]  /*0510*/  FADD R18, RZ, -R8 ;  /* 0x80000008ff127221 */ /* 0x000fe20000000000 */
[----:B------:R-:W-:Y:S01]  /*0520*/  FADD R2, RZ, -R9 ;  /* 0x80000009ff027221 */ /* 0x000fe20000000000 */
[----:B------:R-:W-:Y:S01]  /*0530*/  FFMA R13, R14, R11, R13 ;  /* 0x0000000b0e0d7223 */ /* 0x000fe2000000000d */
[----:B------:R-:W-:Y:S01]  /*0540*/  FSETP.GEU.AND P1, PT, R15, -126, PT ;  /* 0xc2fc00000f00780b */ /* 0x000fe20003f2e000 */
[----:B------:R-:W-:Y:S01]  /*0550*/  FMUL R17, R17, 1.4426950216293334961 ;  /* 0x3fb8aa3b11117820 */ /* 0x000fe20000400000 */
[----:B------:R-:W-:Y:S01]  /*0560*/  FADD R10, RZ, -R3 ;  /* 0x80000003ff0a7221 */ /* 0x000fe20000000000 */
[----:B------:R-:W-:Y:S01]  /*0570*/  FMUL R18, R18, 1.4426950216293334961 ;  /* 0x3fb8aa3b12127820 */ /* 0x000fe20000400000 */
[----:B------:R-:W-:Y:S01]  /*0580*/  FMUL R11, R2, 1.4426950216293334961 ;  /* 0x3fb8aa3b020b7820 */ /* 0x000fe20000400000 */
[----:B------:R-:W-:Y:S01]  /*0590*/  FSETP.GEU.AND P0, PT, R16, -126, PT ;  /* 0xc2fc00001000780b */ /* 0x000fe20003f0e000 */
[----:B------:R-:W-:Y:S01]  /*05a0*/  FADD R2, RZ, -R13 ;  /* 0x8000000dff027221 */ /* 0x000fe20000000000 */
[----:B------:R-:W-:Y:S01]  /*05b0*/  FMUL R10, R10, 1.4426950216293334961 ;  /* 0x3fb8aa3b0a0a7820 */ /* 0x000fe20000400000 */
[----:B------:R-:W-:-:S02]  /*05c0*/  FSETP.GEU.AND P2, PT, R17, -126, PT ;  /* 0xc2fc00001100780b */ /* 0x000fc40003f4e000 */
[----:B------:R-:W-:Y:S01]  /*05d0*/  FSETP.GEU.AND P5, PT, R18, -126, PT ;  /* 0xc2fc00001200780b */ /* 0x000fe20003fae000 */
[----:B------:R-:W-:Y:S01]  /*05e0*/  FMUL R14, R2, 1.4426950216293334961 ;  /* 0x3fb8aa3b020e7820 */ /* 0x000fe20000400000 */
[----:B------:R-:W-:Y:S01]  /*05f0*/  FSETP.GEU.AND P3, PT, R11, -126, PT ;  /* 0xc2fc00000b00780b */ /* 0x000fe20003f6e000 */
[----:B0-----:R-:W-:Y:S01]  /*0600*/  @!P4 FMUL R12, R12, R12 ;  /* 0x0000000c0c0cc220 */ /* 0x001fe20000400000 */
[----:B------:R-:W-:Y:S02]  /*0610*/  FSETP.GEU.AND P6, PT, R10, -126, PT ;  /* 0xc2fc00000a00780b */ /* 0x000fe40003fce000 */
[----:B------:R-:W-:Y:S01]  /*0620*/  FSETP.GEU.AND P4, PT, R14, -126, PT ;  /* 0xc2fc00000e00780b */ /* 0x000fe20003f8e000 */
[----:B------:R-:W-:Y:S01]  /*0630*/  @!P1 FMUL R15, R15, 0.5 ;  /* 0x3f0000000f0f9820 */ /* 0x000fe20000400000 */
[----:B------:R-:W-:-:S03]  /*0640*/  @!P0 FMUL R16, R16, 0.5 ;  /* 0x3f00000010108820 */ /* 0x000fc60000400000 */
[----:B------:R-:W-:Y:S02]  /*0650*/  @!P2 FMUL R17, R17, 0.5 ;  /* 0x3f0000001111a820 */ /* 0x000fe40000400000 */
[----:B------:R-:W0:Y:S01]  /*0660*/  MUFU.EX2 R15, R15 ;  /* 0x0000000f000f7308 */ /* 0x000e220000000800 */
[----:B------:R-:W-:Y:S01]  /*0670*/  @!P5 FMUL R18, R18, 0.5 ;  /* 0x3f0000001212d820 */ /* 0x000fe20000400000 */
[----:B------:R-:W-:Y:S02]  /*0680*/  @!P3 FMUL R11, R11, 0.5 ;  /* 0x3f0000000b0bb820 */ /* 0x000fe40000400000 */
[----:B------:R-:W-:-:S04]  /*0690*/  @!P6 FMUL R10, R10, 0.5 ;  /* 0x3f0000000a0ae820 */ /* 0x000fc80000400000 */
[----:B------:R-:W1:Y:S01]  /*06a0*/  MUFU.EX2 R16, R16 ;  /* 0x0000001000107308 */ /* 0x000e620000000800 */
[----:B------:R-:W-:-:S07]  /*06b0*/  @!P4 FMUL R14, R14, 0.5 ;  /* 0x3f0000000e0ec820 */ /* 0x000fce0000400000 */
[----:B------:R-:W2:Y:S08]  /*06c0*/  MUFU.EX2 R17, R17 ;  /* 0x0000001100117308 */ /* 0x000eb00000000800 */
[----:B------:R-:W3:Y:S01]  /*06d0*/  MUFU.EX2 R18, R18 ;  /* 0x0000001200127308 */ /* 0x000ee20000000800 */
[----:B------:R-:W-:-:S07]  /*06e0*/  FADD R2, R12, 1 ;  /* 0x3f8000000c027421 */ /* 0x000fce0000000000 */
[----:B------:R-:W4:Y:S01]  /*06f0*/  MUFU.EX2 R11, R11 ;  /* 0x0000000b000b7308 */ /* 0x000f220000000800 */
[----:B0-----:R-:W-:-:S07]  /*0700*/  @!P1 FMUL R15, R15, R15 ;  /* 0x0000000f0f0f9220 */ /* 0x001fce0000400000 */
[----:B------:R-:W0:Y:S08]  /*0710*/  MUFU.EX2 R10, R10 ;  /* 0x0000000a000a7308 */ /* 0x000e300000000800 */
[----:B------:R-:W5:Y:S01]  /*0720*/  MUFU.EX2 R19, R14 ;  /* 0x0000000e00137308 */ /* 0x000f620000000800 */
[----:B-1----:R-:W-:Y:S01]  /*0730*/  @!P0 FMUL R16, R16, R16 ;  /* 0x0000001010108220 */ /* 0x002fe20000400000 */
[----:B------:R-:W-:Y:S01]  /*0740*/  FSETP.GT.AND P1, PT, R2, 8.50705917302346158658e+37, PT ;  /* 0x7e8000000200780b */ /* 0x000fe20003f24000 */
[----:B------:R-:W-:Y:S01]  /*0750*/  FADD R12, R15, 1 ;  /* 0x3f8000000f0c7421 */ /* 0x000fe20000000000 */
[----:B--2---:R-:W-:Y:S01]  /*0760*/  @!P2 FMUL R17, R17, R17 ;  /* 0x000000111111a220 */ /* 0x004fe20000400000 */
[----:B------:R-:W-:Y:S01]  /*0770*/  FADD R20, R16, 1 ;  /* 0x3f80000010147421 */ /* 0x000fe20000000000 */
[----:B---3--:R-:W-:Y:S01]  /*0780*/  @!P5 FMUL R18, R18, R18 ;  /* 0x000000121212d220 */ /* 0x008fe20000400000 */
[----:B----4-:R-:W-:Y:S01]  /*0790*/  @!P3 FMUL R11, R11, R11 ;  /* 0x0000000b0b0bb220 */ /* 0x010fe20000400000 */
[----:B------:R-:W-:Y:S01]  /*07a0*/  HFMA2.MMA R15, -RZ, RZ, 1.625, 0 ;  /* 0x3e800000ff0f7435 */ /* 0x000fe200000001ff */
[----:B------:R-:W-:Y:S01]  /*07b0*/  FSETP.GT.AND P0, PT, R12, 8.50705917302346158658e+37, PT ;  /* 0x7e8000000c00780b */ /* 0x000fe20003f04000 */
[----:B------:R-:W-:Y:S01]  /*07c0*/  FADD R16, R17, 1 ;  /* 0x3f80000011107421 */ /* 0x000fe20000000000 */
[----:B0-----:R-:W-:Y:S01]  /*07d0*/  @!P6 FMUL R10, R10, R10 ;  /* 0x0000000a0a0ae220 */ /* 0x001fe20000400000 */
[----:B------:R-:W-:Y:S01]  /*07e0*/  FADD R17, R18, 1 ;  /* 0x3f80000012117421 */ /* 0x000fe20000000000 */
[----:B------:R-:W-:Y:S01]  /*07f0*/  FSETP.GT.AND P2, PT, R20, 8.50705917302346158658e+37, PT ;  /* 0x7e8000001400780b */ /* 0x000fe20003f44000 */
[----:B-----5:R-:W-:Y:S01]  /*0800*/  @!P4 FMUL R19, R19, R19 ;  /* 0x000000131313c220 */ /* 0x020fe20000400000 */
[----:B------:R-:W-:Y:S01]  /*0810*/  FADD R18, R11, 1 ;  /* 0x3f8000000b127421 */ /* 0x000fe20000000000 */
[----:B------:R-:W-:-:S02]  /*0820*/  FADD R21, R10, 1 ;  /* 0x3f8000000a157421 */ /* 0x000fc40000000000 */
[----:B------:R-:W-:Y:S01]  /*0830*/  FADD R22, R19, 1 ;  /* 0x3f80000013167421 */ /* 0x000fe20000000000 */
[----:B------:R-:W-:Y:S01]  /*0840*/  FSETP.GT.AND P6, PT, R16, 8.50705917302346158658e+37, PT ;  /* 0x7e8000001000780b */ /* 0x000fe20003fc4000 */
[----:B------:R-:W-:Y:S01]  /*0850*/  @P1 FMUL R2, R2, 0.25 ;  /* 0x3e80000002021820 */ /* 0x000fe20000400000 */
[----:B------:R-:W-:Y:S02]  /*0860*/  FSETP.GT.AND P4, PT, R17, 8.50705917302346158658e+37, PT ;  /* 0x7e8000001100780b */ /* 0x000fe40003f84000 */
[----:B------:R-:W-:Y:S01]  /*0870*/  FSEL R23, R15, 1, P1 ;  /* 0x3f8000000f177808 */ /* 0x000fe20000800000 */
[----:B------:R-:W-:Y:S01]  /*0880*/  @P0 FMUL R12, R12, 0.25 ;  /* 0x3e8000000c0c0820 */ /* 0x000fe20000400000 */
[----:B------:R-:W-:Y:S01]  /*0890*/  FSETP.GT.AND P3, PT, R18, 8.50705917302346158658e+37, PT ;  /* 0x7e8000001200780b */ /* 0x000fe20003f64000 */
[----:B------:R-:W-:Y:S01]  /*08a0*/  @P2 FMUL R20, R20, 0.25 ;  /* 0x3e80000014142820 */ /* 0x000fe20000400000 */
[----:B------:R-:W-:Y:S01]  /*08b0*/  FSETP.GT.AND P5, PT, R21, 8.50705917302346158658e+37, PT ;  /* 0x7e8000001500780b */ /* 0x000fe20003fa4000 */
[----:B------:R-:W0:Y:S01]  /*08c0*/  LDC.64 R10, c[0x0][0x210] ;  /* 0x00008400ff0a7b82 */ /* 0x000e220000000a00 */
[----:B------:R-:W-:Y:S01]  /*08d0*/  FSETP.GT.AND P1, PT, R22, 8.50705917302346158658e+37, PT ;  /* 0x7e8000001600780b */ /* 0x000fe20003f24000 */
[----:B------:R-:W1:Y:S02]  /*08e0*/  MUFU.RCP R2, R2 ;  /* 0x0000000200027308 */ /* 0x000e640000001000 */
[----:B------:R-:W-:-:S02]  /*08f0*/  @P6 FMUL R16, R16, 0.25 ;  /* 0x3e80000010106820 */ /* 0x000fc40000400000 */
[----:B------:R-:W-:-:S04]  /*0900*/  @P4 FMUL R17, R17, 0.25 ;  /* 0x3e80000011114820 */ /* 0x000fc80000400000 */
[----:B------:R-:W2:Y:S01]  /*0910*/  MUFU.RCP R12, R12 ;  /* 0x0000000c000c7308 */ /* 0x000ea20000001000 */
[----:B------:R-:W-:Y:S01]  /*0920*/  @P3 FMUL R18, R18, 0.25 ;  /* 0x3e80000012123820 */ /* 0x000fe20000400000 */
[----:B------:R-:W-:Y:S02]  /*0930*/  @P5 FMUL R21, R21, 0.25 ;  /* 0x3e80000015155820 */ /* 0x000fe40000400000 */
[----:B------:R-:W-:-:S04]  /*0940*/  @P1 FMUL R22, R22, 0.25 ;  /* 0x3e80000016161820 */ /* 0x000fc80000400000 */
[----:B------:R-:W3:Y:S01]  /*0950*/  MUFU.RCP R14, R20 ;  /* 0x00000014000e7308 */ /* 0x000ee20000001000 */
[C---:B------:R-:W-:Y:S02]  /*0960*/  FSEL R25, R15.reuse, 1, P0 ;  /* 0x3f8000000f197808 */ /* 0x040fe40000000000 */
[----:B------:R-:W-:-:S05]  /*0970*/  FSEL R27, R15, 1, P2 ;  /* 0x3f8000000f1b7808 */ /* 0x000fca0001000000 */
[----:B------:R-:W4:Y:S08]  /*0980*/  MUFU.RCP R16, R16 ;  /* 0x0000001000107308 */ /* 0x000f300000001000 */
[----:B------:R1:W5:Y:S08]  /*0990*/  MUFU.RCP R19, R21 ;  /* 0x0000001500137308 */ /* 0x0003700000001000 */
[----:B------:R-:W0:Y:S01]  /*09a0*/  MUFU.RCP R17, R17 ;  /* 0x0000001100117308 */ /* 0x000e220000001000 */
[----:B-1----:R-:W-:-:S07]  /*09b0*/  FMUL R21, R2, R23 ;  /* 0x0000001702157220 */ /* 0x002fce0000400000 */
[----:B------:R-:W1:Y:S08]  /*09c0*/  MUFU.RCP R18, R18 ;  /* 0x0000001200127308 */ /* 0x000e700000001000 */
[----:B------:R-:W1:Y:S01]  /*09d0*/  MUFU.RCP R20, R22 ;  /* 0x0000001600147308 */ /* 0x000e620000001000 */
[----:B--2---:R-:W-:Y:S01]  /*09e0*/  FMUL R12, R12, R25 ;  /* 0x000000190c0c7220 */ /* 0x004fe20000400000 */
[----:B---3--:R-:W-:Y:S01]  /*09f0*/  FMUL R23, R14, R27 ;  /* 0x0000001b0e177220 */ /* 0x008fe20000400000 */
[----:B------:R-:W-:-:S02]  /*0a00*/  FSEL R25, R15, 1, P6 ;  /* 0x3f8000000f197808 */ /* 0x000fc40003000000 */
[C---:B------:R-:W-:Y:S02]  /*0a10*/  FSEL R2, R15.reuse, 1, P5 ;  /* 0x3f8000000f027808 */ /* 0x040fe40002800000 */
[C---:B------:R-:W-:Y:S02]  /*0a20*/  FSEL R14, R15.reuse, 1, P4 ;  /* 0x3f8000000f0e7808 */ /* 0x040fe40002000000 */
[C---:B------:R-:W-:Y:S02]  /*0a30*/  FSEL R27, R15.reuse, 1, P3 ;  /* 0x3f8000000f1b7808 */ /* 0x040fe40001800000 */
[----:B------:R-:W-:Y:S01]  /*0a40*/  FSEL R15, R15, 1, P1 ;  /* 0x3f8000000f0f7808 */ /* 0x000fe20000800000 */
[----:B----4-:R-:W-:Y:S01]  /*0a50*/  FMUL R16, R16, R25 ;  /* 0x0000001910107220 */ /* 0x010fe20000400000 */
[----:B-----5:R-:W-:Y:S01]  /*0a60*/  FMUL R2, R19, R2 ;  /* 0x0000000213027220 */ /* 0x020fe20000400000 */
[----:B0-----:R-:W-:Y:S01]  /*0a70*/  FMUL R17, R17, R14 ;  /* 0x0000000e11117220 */ /* 0x001fe20000400000 */
[----:B-1----:R-:W-:Y:S01]  /*0a80*/  FMUL R18, R18, R27 ;  /* 0x0000001b12127220 */ /* 0x002fe20000400000 */
[----:B------:R-:W-:Y:S01]  /*0a90*/  FMUL R20, R20, R15 ;  /* 0x0000000f14147220 */ /* 0x000fe20000400000 */
[----:B------:R-:W-:Y:S01]  /*0aa0*/  FMUL R7, R7, R16 ;  /* 0x0000001007077220 */ /* 0x000fe20000400000 */
[----:B------:R-:W-:-:S04]  /*0ab0*/  IMAD.WIDE R10, R0, 0x4, R10 ;  /* 0x00000004000a7825 */ /* 0x000fc800078e020a */
[----:B------:R-:W-:Y:S01]  /*0ac0*/  FMUL R4, R4, R21 ;  /* 0x0000001504047220 */ /* 0x000fe20000400000 */
[----:B------:R-:W-:Y:S01]  /*0ad0*/  FMUL R5, R5, R12 ;  /* 0x0000000c05057220 */ /* 0x000fe20000400000 */
[----:B------:R-:W-:Y:S01]  /*0ae0*/  FMUL R6, R6, R23 ;  /* 0x0000001706067220 */ /* 0x000fe20000400000 */
[----:B------:R-:W-:Y:S01]  /*0af0*/  FMUL R16, R3, R2 ;  /* 0x0000000203107220 */ /* 0x000fe20000400000 */
[----:B------:R-:W-:Y:S01]  /*0b00*/  FMUL R17, R8, R17 ;  /* 0x0000001108117220 */ /* 0x000fe20000400000 */
[----:B------:R-:W-:Y:S01]  /*0b10*/  FMUL R18, R9, R18 ;  /* 0x0000001209127220 */ /* 0x000fe20000400000 */
[----:B------:R-:W-:Y:S01]  /*0b20*/  FMUL R19, R13, R20 ;  /* 0x000000140d137220 */ /* 0x000fe20000400000 */
[----:B------:R-:W-:Y:S04]  /*0b30*/  STG.E.128 desc[UR4][R10.64], R4 ;  /* 0x000000040a007986 */ /* 0x000fe8000c101d04 */
[----:B------:R-:W-:Y:S01]  /*0b40*/  STG.E.128 desc[UR4][R10.64+0x800], R16 ;  /* 0x000800100a007986 */ /* 0x000fe2000c101d04 */
[----:B------:R-:W-:Y:S05]  /*0b50*/  EXIT ;  /* 0x000000000000794d */ /* 0x000fea0003800000 */
.L_x_0:
[----:B------:R-:W-:-:S00]  /*0b60*/  BRA `(.L_x_0) ;  /* 0xfffffffc00fc7947 */ /* 0x000fc0000383ffff */
[----:B------:R-:W-:-:S00]  /*0b70*/  NOP ;  /* 0x0000000000007918 */ /* 0x000fc00000000000 */
        /* <DEDUP_REMOVED lines=8> */
.L_x_1:


//--------------------- .nv.constant0.triton_poi_fused_mul_native_group_norm_sigmoid_2 --------------------------
	.section	.nv.constant0.triton_poi_fused_mul_native_group_norm_sigmoid_2,"a",@progbits
	.sectionflags	@""
	.align	4
.nv.constant0.triton_poi_fused_mul_native_group_norm_sigmoid_2:
	.zero		580
